//
// Generated by NVIDIA NVVM Compiler
//
// Compiler Build ID: CL-36424714
// Cuda compilation tools, release 13.0, V13.0.88
// Based on NVVM 20.0.0
//

.version 9.0
.target sm_100
.address_size 64

	// .globl	_Z18trapezoidal_kernelfffPf

.visible .entry _Z18trapezoidal_kernelfffPf(
	.param .f32 _Z18trapezoidal_kernelfffPf_param_0,
	.param .f32 _Z18trapezoidal_kernelfffPf_param_1,
	.param .f32 _Z18trapezoidal_kernelfffPf_param_2,
	.param .u64 .ptr .align 1 _Z18trapezoidal_kernelfffPf_param_3
)
{
	.reg .pred 	%p<2>;
	.reg .b32 	%r<5>;
	.reg .b32 	%f<14>;
	.reg .b64 	%rd<5>;

	ld.param.f32 	%f3, [_Z18trapezoidal_kernelfffPf_param_0];
	ld.param.f32 	%f4, [_Z18trapezoidal_kernelfffPf_param_1];
	ld.param.f32 	%f5, [_Z18trapezoidal_kernelfffPf_param_2];
	ld.param.u64 	%rd1, [_Z18trapezoidal_kernelfffPf_param_3];
	mov.u32 	%r2, %ctaid.x;
	mov.u32 	%r3, %ntid.x;
	mov.u32 	%r4, %tid.x;
	mad.lo.s32 	%r1, %r2, %r3, %r4;
	sub.f32 	%f6, %f4, %f3;
	div.rn.f32 	%f1, %f6, %f5;
	cvt.rn.f32.u32 	%f7, %r1;
	fma.rn.f32 	%f2, %f1, %f7, %f3;
	setp.leu.f32 	%p1, %f5, %f7;
	@%p1 bra 	$L__BB0_2;
	cvta.to.global.u64 	%rd2, %rd1;
	fma.rn.f32 	%f8, %f2, %f2, 0f3F800000;
	rcp.rn.f32 	%f9, %f8;
	add.f32 	%f10, %f1, %f2;
	fma.rn.f32 	%f11, %f10, %f10, 0f3F800000;
	rcp.rn.f32 	%f12, %f11;
	add.f32 	%f13, %f9, %f12;
	mul.wide.u32 	%rd3, %r1, 4;
	add.s64 	%rd4, %rd2, %rd3;
	st.global.f32 	[%rd4], %f13;
$L__BB0_2:
	ret;

}


// ===== COMPILED SASS (sm_100) =====

	.target	sm_100

	.elftype	@"ET_EXEC"


//--------------------- .note.nv.tkinfo           --------------------------
	.section	.note.nv.tkinfo,"",@"SHT_NOTE"
	.sectionflags	@"SHF_NOTE_NV_TKINFO"
	.tkinfo
        /*0018*/ 	.word	0x00000002
        /*0030*/ 	.string	""
        /*0030*/ 	.string	"ptxas"
        /*0030*/ 	.string	"Cuda compilation tools, release 13.0, V13.0.88"
        /*0030*/ 	.string	"Build cuda_13.0.r13.0/compiler.36424714_0"
        /*0030*/ 	.string	"-arch sm_100 -m 64 "



//--------------------- .note.nv.cuinfo           --------------------------
	.section	.note.nv.cuinfo,"",@"SHT_NOTE"
	.sectionflags	@"SHF_NOTE_NV_CUINFO"
        /*0018*/ 	.short	0x0002
        /*001a*/ 	.short	0x0064
        /*001c*/ 	.short	0x0082
	.zero		2


//--------------------- .nv.info                  --------------------------
	.section	.nv.info,"",@"SHT_CUDA_INFO"
	.align	4


	//----- nvinfo : EIATTR_REGCOUNT
	.align		4
        /*0000*/ 	.byte	0x04, 0x2f
        /*0002*/ 	.short	(.L_1 - .L_0)
	.align		4
.L_0:
        /*0004*/ 	.word	index@(_Z18trapezoidal_kernelfffPf)
        /*0008*/ 	.word	0x00000010


	//----- nvinfo : EIATTR_FRAME_SIZE
	.align		4
.L_1:
        /*000c*/ 	.byte	0x04, 0x11
        /*000e*/ 	.short	(.L_3 - .L_2)
	.align		4
.L_2:
        /*0010*/ 	.word	index@($__internal_1_$__cuda_sm3x_div_rn_noftz_f32_slowpath)
        /*0014*/ 	.word	0x00000000


	//----- nvinfo : EIATTR_FRAME_SIZE
	.align		4
.L_3:
        /*0018*/ 	.byte	0x04, 0x11
        /*001a*/ 	.short	(.L_5 - .L_4)
	.align		4
.L_4:
        /*001c*/ 	.word	index@($__internal_0_$__cuda_sm20_rcp_rn_f32_slowpath)
        /*0020*/ 	.word	0x00000000


	//----- nvinfo : EIATTR_FRAME_SIZE
	.align		4
.L_5:
        /*0024*/ 	.byte	0x04, 0x11
        /*0026*/ 	.short	(.L_7 - .L_6)
	.align		4
.L_6:
        /*0028*/ 	.word	index@(_Z18trapezoidal_kernelfffPf)
        /*002c*/ 	.word	0x00000000


	//----- nvinfo : EIATTR_MIN_STACK_SIZE
	.align		4
.L_7:
        /*0030*/ 	.byte	0x04, 0x12
        /*0032*/ 	.short	(.L_9 - .L_8)
	.align		4
.L_8:
        /*0034*/ 	.word	index@(_Z18trapezoidal_kernelfffPf)
        /*0038*/ 	.word	0x00000000
.L_9:


//--------------------- .nv.compat                --------------------------
	.section	.nv.compat,"",@"SHT_CUDA_COMPAT_INFO"
	.align	4
        /*0000*/ 	.byte	0x02, 0x09, 0x00, 0x00, 0x02, 0x02, 0x01, 0x00, 0x02, 0x05, 0x05, 0x00, 0x03, 0x07, 0x01, 0x01
        /*0010*/ 	.byte	0x02, 0x03, 0x00, 0x00, 0x02, 0x06, 0x01, 0x00, 0x04, 0x0b, 0x08, 0x00, 0x01, 0x00, 0x00, 0x00
        /*0020*/ 	.byte	0x00, 0x00, 0x00, 0x00


//--------------------- .nv.info._Z18trapezoidal_kernelfffPf --------------------------
	.section	.nv.info._Z18trapezoidal_kernelfffPf,"",@"SHT_CUDA_INFO"
	.sectionflags	@""
	.align	4


	//----- nvinfo : EIATTR_CUDA_API_VERSION
	.align		4
        /*0000*/ 	.byte	0x04, 0x37
        /*0002*/ 	.short	(.L_11 - .L_10)
.L_10:
        /*0004*/ 	.word	0x00000082


	//----- nvinfo : EIATTR_KPARAM_INFO
	.align		4
.L_11:
        /*0008*/ 	.byte	0x04, 0x17
        /*000a*/ 	.short	(.L_13 - .L_12)
.L_12:
        /*000c*/ 	.word	0x00000000
        /*0010*/ 	.short	0x0003
        /*0012*/ 	.short	0x0010
        /*0014*/ 	.byte	0x00, 0xf5, 0x21, 0x00


	//----- nvinfo : EIATTR_KPARAM_INFO
	.align		4
.L_13:
        /*0018*/ 	.byte	0x04, 0x17
        /*001a*/ 	.short	(.L_15 - .L_14)
.L_14:
        /*001c*/ 	.word	0x00000000
        /*0020*/ 	.short	0x0002
        /*0022*/ 	.short	0x0008
        /*0024*/ 	.byte	0x00, 0xf0, 0x11, 0x00


	//----- nvinfo : EIATTR_KPARAM_INFO
	.align		4
.L_15:
        /*0028*/ 	.byte	0x04, 0x17
        /*002a*/ 	.short	(.L_17 - .L_16)
.L_16:
        /*002c*/ 	.word	0x00000000
        /*0030*/ 	.short	0x0001
        /*0032*/ 	.short	0x0004
        /*0034*/ 	.byte	0x00, 0xf0, 0x11, 0x00


	//----- nvinfo : EIATTR_KPARAM_INFO
	.align		4
.L_17:
        /*0038*/ 	.byte	0x04, 0x17
        /*003a*/ 	.short	(.L_19 - .L_18)
.L_18:
        /*003c*/ 	.word	0x00000000
        /*0040*/ 	.short	0x0000
        /*0042*/ 	.short	0x0000
        /*0044*/ 	.byte	0x00, 0xf0, 0x11, 0x00


	//----- nvinfo : EIATTR_SPARSE_MMA_MASK
	.align		4
.L_19:
        /*0048*/ 	.byte	0x03, 0x50
        /*004a*/ 	.short	0x0000


	//----- nvinfo : EIATTR_MAXREG_COUNT
	.align		4
        /*004c*/ 	.byte	0x03, 0x1b
        /*004e*/ 	.short	0x00ff


	//----- nvinfo : EIATTR_MERCURY_ISA_VERSION
	.align		4
        /*0050*/ 	.byte	0x03, 0x5f
        /*0052*/ 	.short	0x0101


	//----- nvinfo : EIATTR_VRC_CTA_INIT_COUNT
	.align		4
        /*0054*/ 	.byte	0x02, 0x4a
	.zero		1
	.zero		1


	//----- nvinfo : EIATTR_EXIT_INSTR_OFFSETS
	.align		4
        /*0058*/ 	.byte	0x04, 0x1c
        /*005a*/ 	.short	(.L_21 - .L_20)


	//   ....[0]....
.L_20:
        /*005c*/ 	.word	0x00000180


	//   ....[1]....
        /*0060*/ 	.word	0x000003f0


	//----- nvinfo : EIATTR_CRS_STACK_SIZE
	.align		4
.L_21:
        /*0064*/ 	.byte	0x04, 0x1e
        /*0066*/ 	.short	(.L_23 - .L_22)
.L_22:
        /*0068*/ 	.word	0x00000000


	//----- nvinfo : EIATTR_CBANK_PARAM_SIZE
	.align		4
.L_23:
        /*006c*/ 	.byte	0x03, 0x19
        /*006e*/ 	.short	0x0018


	//----- nvinfo : EIATTR_PARAM_CBANK
	.align		4
        /*0070*/ 	.byte	0x04, 0x0a
        /*0072*/ 	.short	(.L_25 - .L_24)
	.align		4
.L_24:
        /*0074*/ 	.word	index@(.nv.constant0._Z18trapezoidal_kernelfffPf)
        /*0078*/ 	.short	0x0380
        /*007a*/ 	.short	0x0018


	//----- nvinfo : EIATTR_SW_WAR
	.align		4
.L_25:
        /*007c*/ 	.byte	0x04, 0x36
        /*007e*/ 	.short	(.L_27 - .L_26)
.L_26:
        /*0080*/ 	.word	0x00000008
.L_27:


//--------------------- .nv.callgraph             --------------------------
	.section	.nv.callgraph,"",@"SHT_CUDA_CALLGRAPH"
	.align	4
	.sectionentsize	8
	.align		4
        /*0000*/ 	.word	0x00000000
	.align		4
        /*0004*/ 	.word	0xffffffff
	.align		4
        /*0008*/ 	.word	0x00000000
	.align		4
        /*000c*/ 	.word	0xfffffffe
	.align		4
        /*0010*/ 	.word	0x00000000
	.align		4
        /*0014*/ 	.word	0xfffffffd
	.align		4
        /*0018*/ 	.word	0x00000000
	.align		4
        /*001c*/ 	.word	0xfffffffc


//--------------------- .text._Z18trapezoidal_kernelfffPf --------------------------
	.section	.text._Z18trapezoidal_kernelfffPf,"ax",@progbits
	.align	128
        .global         _Z18trapezoidal_kernelfffPf
        .type           _Z18trapezoidal_kernelfffPf,@function
        .size           _Z18trapezoidal_kernelfffPf,(.L_x_21 - _Z18trapezoidal_kernelfffPf)
        .other          _Z18trapezoidal_kernelfffPf,@"STO_CUDA_ENTRY STV_DEFAULT"
_Z18trapezoidal_kernelfffPf:
.text._Z18trapezoidal_kernelfffPf:
[----:B------:R-:W-:Y:S08]  /*0000*/  LDC R1, c[0x0][0x37c] ;  /* 0x0000df00ff017b82 */ /* 0x000ff00000000800 */
[----:B------:R-:W0:Y:S01]  /*0010*/  LDC R11, c[0x0][0x388] ;  /* 0x0000e200ff0b7b82 */ /* 0x000e220000000800 */
[----:B------:R-:W1:Y:S07]  /*0020*/  S2R R7, SR_TID.X ;  /* 0x0000000000077919 */ /* 0x000e6e0000002100 */
[----:B------:R-:W2:Y:S08]  /*0030*/  LDC.64 R8, c[0x0][0x380] ;  /* 0x0000e000ff087b82 */ /* 0x000eb00000000a00 */
[----:B------:R-:W1:Y:S01]  /*0040*/  S2UR UR4, SR_CTAID.X ;  /* 0x00000000000479c3 */ /* 0x000e620000002500 */
[----:B0-----:R-:W0:Y:S07]  /*0050*/  MUFU.RCP R2, R11 ;  /* 0x0000000b00027308 */ /* 0x001e2e0000001000 */
[----:B------:R-:W1:Y:S01]  /*0060*/  LDC R4, c[0x0][0x360] ;  /* 0x0000d800ff047b82 */ /* 0x000e620000000800 */
[----:B--2---:R-:W-:-:S04]  /*0070*/  FADD R0, R9, -R8 ;  /* 0x8000000809007221 */ /* 0x004fc80000000000 */
[----:B------:R-:W2:Y:S01]  /*0080*/  FCHK P0, R0, R11 ;  /* 0x0000000b00007302 */ /* 0x000ea20000000000 */
[----:B0-----:R-:W-:-:S04]  /*0090*/  FFMA R3, R2, -R11, 1 ;  /* 0x3f80000002037423 */ /* 0x001fc8000000080b */
[----:B------:R-:W-:-:S04]  /*00a0*/  FFMA R3, R2, R3, R2 ;  /* 0x0000000302037223 */ /* 0x000fc80000000002 */
[----:B------:R-:W-:Y:S01]  /*00b0*/  FFMA R5, R0, R3, RZ ;  /* 0x0000000300057223 */ /* 0x000fe200000000ff */
[----:B-1----:R-:W-:-:S03]  /*00c0*/  IMAD R4, R4, UR4, R7 ;  /* 0x0000000404047c24 */ /* 0x002fc6000f8e0207 */
[----:B------:R-:W-:-:S04]  /*00d0*/  FFMA R2, R5, -R11, R0 ;  /* 0x8000000b05027223 */ /* 0x000fc80000000000 */
[----:B------:R-:W-:Y:S01]  /*00e0*/  FFMA R5, R3, R2, R5 ;  /* 0x0000000203057223 */ /* 0x000fe20000000005 */
[----:B--2---:R-:W-:Y:S06]  /*00f0*/  @!P0 BRA `(.L_x_0) ;  /* 0x00000000000c8947 */ /* 0x004fec0003800000 */
[----:B------:R-:W-:-:S07]  /*0100*/  MOV R2, 0x120 ;  /* 0x0000012000027802 */ /* 0x000fce0000000f00 */
[----:B------:R-:W-:Y:S05]  /*0110*/  CALL.REL.NOINC `($__internal_1_$__cuda_sm3x_div_rn_noftz_f32_slowpath) ;  /* 0x0000000400887944 */ /* 0x000fea0003c00000 */
[----:B------:R-:W-:-:S07]  /*0120*/  IMAD.MOV.U32 R5, RZ, RZ, R0 ;  /* 0x000000ffff057224 */ /* 0x000fce00078e0000 */
.L_x_0:
[----:B------:R-:W0:Y:S01]  /*0130*/  LDCU UR5, c[0x0][0x388] ;  /* 0x00007100ff0577ac */ /* 0x000e220008000800 */
[----:B------:R-:W-:Y:S01]  /*0140*/  I2FP.F32.U32 R6, R4 ;  /* 0x0000000400067245 */ /* 0x000fe20000201000 */
[----:B------:R-:W1:Y:S03]  /*0150*/  LDCU UR4, c[0x0][0x380] ;  /* 0x00007000ff0477ac */ /* 0x000e660008000800 */
[C---:B0-----:R-:W-:Y:S01]  /*0160*/  FSETP.GEU.AND P0, PT, R6.reuse, UR5, PT ;  /* 0x0000000506007c0b */ /* 0x041fe2000bf0e000 */
[----:B-1----:R-:W-:-:S12]  /*0170*/  FFMA R6, R6, R5, UR4 ;  /* 0x0000000406067e23 */ /* 0x002fd80008000005 */
[----:B------:R-:W-:Y:S05]  /*0180*/  @P0 EXIT ;  /* 0x000000000000094d */ /* 0x000fea0003800000 */
[----:B------:R-:W-:Y:S01]  /*0190*/  FFMA R2, R6, R6, 1 ;  /* 0x3f80000006027423 */ /* 0x000fe20000000006 */
[----:B------:R-:W-:Y:S03]  /*01a0*/  BSSY.RECONVERGENT B0, `(.L_x_1) ;  /* 0x000000e000007945 */ /* 0x000fe60003800200 */
[----:B------:R-:W-:-:S05]  /*01b0*/  VIADD R0, R2, 0x1800000 ;  /* 0x0180000002007836 */ /* 0x000fca0000000000 */
[----:B------:R-:W-:-:S04]  /*01c0*/  LOP3.LUT R0, R0, 0x7f800000, RZ, 0xc0, !PT ;  /* 0x7f80000000007812 */ /* 0x000fc800078ec0ff */
[----:B------:R-:W-:-:S13]  /*01d0*/  ISETP.GT.U32.AND P0, PT, R0, 0x1ffffff, PT ;  /* 0x01ffffff0000780c */ /* 0x000fda0003f04070 */
[----:B------:R-:W-:Y:S05]  /*01e0*/  @P0 BRA `(.L_x_2) ;  /* 0x0000000000140947 */ /* 0x000fea0003800000 */
[----:B------:R-:W-:Y:S01]  /*01f0*/  IMAD.MOV.U32 R0, RZ, RZ, R2 ;  /* 0x000000ffff007224 */ /* 0x000fe200078e0002 */
[----:B------:R-:W-:-:S07]  /*0200*/  MOV R8, 0x220 ;  /* 0x0000022000087802 */ /* 0x000fce0000000f00 */
[----:B------:R-:W-:Y:S05]  /*0210*/  CALL.REL.NOINC `($__internal_0_$__cuda_sm20_rcp_rn_f32_slowpath) ;  /* 0x0000000000787944 */ /* 0x000fea0003c00000 */
[----:B------:R-:W-:Y:S01]  /*0220*/  IMAD.MOV.U32 R3, RZ, RZ, R7 ;  /* 0x000000ffff037224 */ /* 0x000fe200078e0007 */
[----:B------:R-:W-:Y:S06]  /*0230*/  BRA `(.L_x_3) ;  /* 0x0000000000107947 */ /* 0x000fec0003800000 */
.L_x_2:
[----:B------:R-:W0:Y:S02]  /*0240*/  MUFU.RCP R3, R2 ;  /* 0x0000000200037308 */ /* 0x000e240000001000 */
[----:B0-----:R-:W-:-:S04]  /*0250*/  FFMA R0, R2, R3, -1 ;  /* 0xbf80000002007423 */ /* 0x001fc80000000003 */
[----:B------:R-:W-:-:S04]  /*0260*/  FADD.FTZ R0, -R0, -RZ ;  /* 0x800000ff00007221 */ /* 0x000fc80000010100 */
[----:B------:R-:W-:-:S07]  /*0270*/  FFMA R3, R3, R0, R3 ;  /* 0x0000000003037223 */ /* 0x000fce0000000003 */
.L_x_3:
[----:B------:R-:W-:Y:S05]  /*0280*/  BSYNC.RECONVERGENT B0 ;  /* 0x0000000000007941 */ /* 0x000fea0003800200 */
.L_x_1:
[----:B------:R-:W-:Y:S01]  /*0290*/  FADD R5, R6, R5 ;  /* 0x0000000506057221 */ /* 0x000fe20000000000 */
[----:B------:R-:W0:Y:S01]  /*02a0*/  LDCU.64 UR4, c[0x0][0x358] ;  /* 0x00006b00ff0477ac */ /* 0x000e220008000a00 */
[----:B------:R-:W-:Y:S02]  /*02b0*/  BSSY.RECONVERGENT B0, `(.L_x_4) ;  /* 0x000000f000007945 */ /* 0x000fe40003800200 */
[----:B------:R-:W-:-:S04]  /*02c0*/  FFMA R7, R5, R5, 1 ;  /* 0x3f80000005077423 */ /* 0x000fc80000000005 */
[----:B------:R-:W-:-:S05]  /*02d0*/  VIADD R0, R7, 0x1800000 ;  /* 0x0180000007007836 */ /* 0x000fca0000000000 */
[----:B------:R-:W-:-:S04]  /*02e0*/  LOP3.LUT R0, R0, 0x7f800000, RZ, 0xc0, !PT ;  /* 0x7f80000000007812 */ /* 0x000fc800078ec0ff */
[----:B------:R-:W-:-:S13]  /*02f0*/  ISETP.GT.U32.AND P0, PT, R0, 0x1ffffff, PT ;  /* 0x01ffffff0000780c */ /* 0x000fda0003f04070 */
[----:B0-----:R-:W-:Y:S05]  /*0300*/  @P0 BRA `(.L_x_5) ;  /* 0x0000000000140947 */ /* 0x001fea0003800000 */
[----:B------:R-:W-:Y:S01]  /*0310*/  IMAD.MOV.U32 R0, RZ, RZ, R7 ;  /* 0x000000ffff007224 */ /* 0x000fe200078e0007 */
[----:B------:R-:W-:-:S07]  /*0320*/  MOV R8, 0x340 ;  /* 0x0000034000087802 */ /* 0x000fce0000000f00 */
[----:B------:R-:W-:Y:S05]  /*0330*/  CALL.REL.NOINC `($__internal_0_$__cuda_sm20_rcp_rn_f32_slowpath) ;  /* 0x0000000000307944 */ /* 0x000fea0003c00000 */
[----:B------:R-:W-:Y:S01]  /*0340*/  IMAD.MOV.U32 R0, RZ, RZ, R7 ;  /* 0x000000ffff007224 */ /* 0x000fe200078e0007 */
[----:B------:R-:W-:Y:S06]  /*0350*/  BRA `(.L_x_6) ;  /* 0x0000000000107947 */ /* 0x000fec0003800000 */
.L_x_5:
[----:B------:R-:W0:Y:S02]  /*0360*/  MUFU.RCP R0, R7 ;  /* 0x0000000700007308 */ /* 0x000e240000001000 */
[----:B0-----:R-:W-:-:S04]  /*0370*/  FFMA R2, R7, R0, -1 ;  /* 0xbf80000007027423 */ /* 0x001fc80000000000 */
[----:B------:R-:W-:-:S04]  /*0380*/  FADD.FTZ R5, -R2, -RZ ;  /* 0x800000ff02057221 */ /* 0x000fc80000010100 */
[----:B------:R-:W-:-:S07]  /*0390*/  FFMA R0, R0, R5, R0 ;  /* 0x0000000500007223 */ /* 0x000fce0000000000 */
.L_x_6:
[----:B------:R-:W-:Y:S05]  /*03a0*/  BSYNC.RECONVERGENT B0 ;  /* 0x0000000000007941 */ /* 0x000fea0003800200 */
.L_x_4:
[----:B------:R-:W0:Y:S01]  /*03b0*/  LDC.64 R6, c[0x0][0x390] ;  /* 0x0000e400ff067b82 */ /* 0x000e220000000a00 */
[----:B------:R-:W-:Y:S01]  /*03c0*/  FADD R3, R0, R3 ;  /* 0x0000000300037221 */ /* 0x000fe20000000000 */
[----:B0-----:R-:W-:-:S05]  /*03d0*/  IMAD.WIDE.U32 R4, R4, 0x4, R6 ;  /* 0x0000000404047825 */ /* 0x001fca00078e0006 */
[----:B------:R-:W-:Y:S01]  /*03e0*/  STG.E desc[UR4][R4.64], R3 ;  /* 0x0000000304007986 */ /* 0x000fe2000c101904 */
[----:B------:R-:W-:Y:S05]  /*03f0*/  EXIT ;  /* 0x000000000000794d */ /* 0x000fea0003800000 */
        .weak           $__internal_0_$__cuda_sm20_rcp_rn_f32_slowpath
        .type           $__internal_0_$__cuda_sm20_rcp_rn_f32_slowpath,@function
        .size           $__internal_0_$__cuda_sm20_rcp_rn_f32_slowpath,($__internal_1_$__cuda_sm3x_div_rn_noftz_f32_slowpath - $__internal_0_$__cuda_sm20_rcp_rn_f32_slowpath)
$__internal_0_$__cuda_sm20_rcp_rn_f32_slowpath:
[----:B------:R-:W-:Y:S01]  /*0400*/  IMAD.SHL.U32 R2, R0, 0x2, RZ ;  /* 0x0000000200027824 */ /* 0x000fe200078e00ff */
[----:B------:R-:W-:Y:S04]  /*0410*/  BSSY.RECONVERGENT B1, `(.L_x_7) ;  /* 0x0000030000017945 */ /* 0x000fe80003800200 */
[----:B------:R-:W-:-:S04]  /*0420*/  SHF.R.U32.HI R11, RZ, 0x18, R2 ;  /* 0x00000018ff0b7819 */ /* 0x000fc80000011602 */
[----:B------:R-:W-:-:S13]  /*0430*/  ISETP.NE.U32.AND P0, PT, R11, RZ, PT ;  /* 0x000000ff0b00720c */ /* 0x000fda0003f05070 */
[----:B------:R-:W-:Y:S05]  /*0440*/  @P0 BRA `(.L_x_8) ;  /* 0x0000000000280947 */ /* 0x000fea0003800000 */
[----:B------:R-:W-:-:S05]  /*0450*/  IMAD.SHL.U32 R2, R0, 0x2, RZ ;  /* 0x0000000200027824 */ /* 0x000fca00078e00ff */
[----:B------:R-:W-:-:S13]  /*0460*/  ISETP.NE.AND P0, PT, R2, RZ, PT ;  /* 0x000000ff0200720c */ /* 0x000fda0003f05270 */
[----:B------:R-:W-:Y:S01]  /*0470*/  @P0 FFMA R9, R0, 1.84467440737095516160e+19, RZ ;  /* 0x5f80000000090823 */ /* 0x000fe200000000ff */
[----:B------:R-:W-:Y:S08]  /*0480*/  @!P0 MUFU.RCP R7, R0 ;  /* 0x0000000000078308 */ /* 0x000ff00000001000 */
[----:B------:R-:W0:Y:S02]  /*0490*/  @P0 MUFU.RCP R2, R9 ;  /* 0x0000000900020308 */ /* 0x000e240000001000 */
[----:B0-----:R-:W-:-:S04]  /*04a0*/  @P0 FFMA R10, R9, R2, -1 ;  /* 0xbf800000090a0423 */ /* 0x001fc80000000002 */
[----:B------:R-:W-:-:S04]  /*04b0*/  @P0 FADD.FTZ R11, -R10, -RZ ;  /* 0x800000ff0a0b0221 */ /* 0x000fc80000010100 */
[----:B------:R-:W-:-:S04]  /*04c0*/  @P0 FFMA R2, R2, R11, R2 ;  /* 0x0000000b02020223 */ /* 0x000fc80000000002 */
[----:B------:R-:W-:Y:S01]  /*04d0*/  @P0 FFMA R7, R2, 1.84467440737095516160e+19, RZ ;  /* 0x5f80000002070823 */ /* 0x000fe200000000ff */
[----:B------:R-:W-:Y:S06]  /*04e0*/  BRA `(.L_x_9) ;  /* 0x0000000000887947 */ /* 0x000fec0003800000 */
.L_x_8:
[----:B------:R-:W-:-:S05]  /*04f0*/  VIADD R13, R11, 0xffffff03 ;  /* 0xffffff030b0d7836 */ /* 0x000fca0000000000 */
[----:B------:R-:W-:-:S13]  /*0500*/  ISETP.GT.U32.AND P0, PT, R13, 0x1, PT ;  /* 0x000000010d00780c */ /* 0x000fda0003f04070 */
[----:B------:R-:W-:Y:S05]  /*0510*/  @P0 BRA `(.L_x_10) ;  /* 0x0000000000780947 */ /* 0x000fea0003800000 */
[----:B------:R-:W-:Y:S01]  /*0520*/  LOP3.LUT R2, R0, 0x7fffff, RZ, 0xc0, !PT ;  /* 0x007fffff00027812 */ /* 0x000fe200078ec0ff */
[----:B------:R-:W-:-:S03]  /*0530*/  IMAD.MOV.U32 R12, RZ, RZ, 0x3 ;  /* 0x00000003ff0c7424 */ /* 0x000fc600078e00ff */
[----:B------:R-:W-:Y:S02]  /*0540*/  LOP3.LUT R2, R2, 0x3f800000, RZ, 0xfc, !PT ;  /* 0x3f80000002027812 */ /* 0x000fe400078efcff */
[----:B------:R-:W-:Y:S02]  /*0550*/  SHF.L.U32 R12, R12, R13, RZ ;  /* 0x0000000d0c0c7219 */ /* 0x000fe400000006ff */
[----:B------:R-:W0:Y:S02]  /*0560*/  MUFU.RCP R7, R2 ;  /* 0x0000000200077308 */ /* 0x000e240000001000 */
[----:B0-----:R-:W-:-:S04]  /*0570*/  FFMA R9, R2, R7, -1 ;  /* 0xbf80000002097423 */ /* 0x001fc80000000007 */
[----:B------:R-:W-:-:S04]  /*0580*/  FADD.FTZ R10, -R9, -RZ ;  /* 0x800000ff090a7221 */ /* 0x000fc80000010100 */
[CCC-:B------:R-:W-:Y:S01]  /*0590*/  FFMA.RM R9, R7.reuse, R10.reuse, R7.reuse ;  /* 0x0000000a07097223 */ /* 0x1c0fe20000004007 */
[----:B------:R-:W-:-:S04]  /*05a0*/  FFMA.RP R10, R7, R10, R7 ;  /* 0x0000000a070a7223 */ /* 0x000fc80000008007 */
[C---:B------:R-:W-:Y:S02]  /*05b0*/  LOP3.LUT R7, R9.reuse, 0x7fffff, RZ, 0xc0, !PT ;  /* 0x007fffff09077812 */ /* 0x040fe400078ec0ff */
[----:B------:R-:W-:Y:S02]  /*05c0*/  FSETP.NEU.FTZ.AND P0, PT, R9, R10, PT ;  /* 0x0000000a0900720b */ /* 0x000fe40003f1d000 */
[----:B------:R-:W-:Y:S02]  /*05d0*/  LOP3.LUT R7, R7, 0x800000, RZ, 0xfc, !PT ;  /* 0x0080000007077812 */ /* 0x000fe400078efcff */
[----:B------:R-:W-:Y:S02]  /*05e0*/  SEL R9, RZ, 0xffffffff, !P0 ;  /* 0xffffffffff097807 */ /* 0x000fe40004000000 */
[----:B------:R-:W-:-:S03]  /*05f0*/  LOP3.LUT R12, R12, R7, RZ, 0xc0, !PT ;  /* 0x000000070c0c7212 */ /* 0x000fc600078ec0ff */
[----:B------:R-:W-:Y:S01]  /*0600*/  IMAD.MOV R2, RZ, RZ, -R9 ;  /* 0x000000ffff027224 */ /* 0x000fe200078e0a09 */
[----:B------:R-:W-:-:S04]  /*0610*/  SHF.R.U32.HI R12, RZ, R13, R12 ;  /* 0x0000000dff0c7219 */ /* 0x000fc8000001160c */
[----:B------:R-:W-:Y:S02]  /*0620*/  LOP3.LUT P1, RZ, R2, R13, R7, 0xf8, !PT ;  /* 0x0000000d02ff7212 */ /* 0x000fe4000782f807 */
[C---:B------:R-:W-:Y:S02]  /*0630*/  LOP3.LUT P0, RZ, R12.reuse, 0x1, RZ, 0xc0, !PT ;  /* 0x000000010cff7812 */ /* 0x040fe4000780c0ff */
[----:B------:R-:W-:-:S04]  /*0640*/  LOP3.LUT P2, RZ, R12, 0x2, RZ, 0xc0, !PT ;  /* 0x000000020cff7812 */ /* 0x000fc8000784c0ff */
[----:B------:R-:W-:Y:S02]  /*0650*/  PLOP3.LUT P0, PT, P0, P1, P2, 0xe0, 0x0 ;  /* 0x000000000000781c */ /* 0x000fe40000703c20 */
[----:B------:R-:W-:Y:S02]  /*0660*/  LOP3.LUT P1, RZ, R0, 0x7fffff, RZ, 0xc0, !PT ;  /* 0x007fffff00ff7812 */ /* 0x000fe4000782c0ff */
[----:B------:R-:W-:-:S05]  /*0670*/  SEL R2, RZ, 0x1, !P0 ;  /* 0x00000001ff027807 */ /* 0x000fca0004000000 */
[----:B------:R-:W-:-:S05]  /*0680*/  IMAD.MOV R2, RZ, RZ, -R2 ;  /* 0x000000ffff027224 */ /* 0x000fca00078e0a02 */
[----:B------:R-:W-:Y:S01]  /*0690*/  ISETP.GE.AND P0, PT, R2, RZ, PT ;  /* 0x000000ff0200720c */ /* 0x000fe20003f06270 */
[----:B------:R-:W-:-:S05]  /*06a0*/  VIADD R2, R11, 0xffffff04 ;  /* 0xffffff040b027836 */ /* 0x000fca0000000000 */
[----:B------:R-:W-:-:S07]  /*06b0*/  SHF.R.U32.HI R7, RZ, R2, R7 ;  /* 0x00000002ff077219 */ /* 0x000fce0000011607 */
[----:B------:R-:W-:-:S04]  /*06c0*/  @!P0 VIADD R7, R7, 0x1 ;  /* 0x0000000107078836 */ /* 0x000fc80000000000 */
[----:B------:R-:W-:-:S05]  /*06d0*/  @!P1 IMAD.SHL.U32 R7, R7, 0x2, RZ ;  /* 0x0000000207079824 */ /* 0x000fca00078e00ff */
[----:B------:R-:W-:Y:S01]  /*06e0*/  LOP3.LUT R7, R7, 0x80000000, R0, 0xf8, !PT ;  /* 0x8000000007077812 */ /* 0x000fe200078ef800 */
[----:B------:R-:W-:Y:S06]  /*06f0*/  BRA `(.L_x_9) ;  /* 0x0000000000047947 */ /* 0x000fec0003800000 */
.L_x_10:
[----:B------:R0:W1:Y:S02]  /*0700*/  MUFU.RCP R7, R0 ;  /* 0x0000000000077308 */ /* 0x0000640000001000 */
.L_x_9:
[----:B------:R-:W-:Y:S05]  /*0710*/  BSYNC.RECONVERGENT B1 ;  /* 0x0000000000017941 */ /* 0x000fea0003800200 */
.L_x_7:
[----:B------:R-:W-:-:S04]  /*0720*/  IMAD.MOV.U32 R9, RZ, RZ, 0x0 ;  /* 0x00000000ff097424 */ /* 0x000fc800078e00ff */
[----:B01----:R-:W-:Y:S05]  /*0730*/  RET.REL.NODEC R8 `(_Z18trapezoidal_kernelfffPf) ;  /* 0xfffffff808307950 */ /* 0x003fea0003c3ffff */
        .weak           $__internal_1_$__cuda_sm3x_div_rn_noftz_f32_slowpath
        .type           $__internal_1_$__cuda_sm3x_div_rn_noftz_f32_slowpath,@function
        .size           $__internal_1_$__cuda_sm3x_div_rn_noftz_f32_slowpath,(.L_x_21 - $__internal_1_$__cuda_sm3x_div_rn_noftz_f32_slowpath)
$__internal_1_$__cuda_sm3x_div_rn_noftz_f32_slowpath:
[----:B------:R-:W0:Y:S01]  /*0740*/  LDC R3, c[0x0][0x388] ;  /* 0x0000e200ff037b82 */ /* 0x000e220000000800 */
[--C-:B------:R-:W-:Y:S01]  /*0750*/  SHF.R.U32.HI R5, RZ, 0x17, R0.reuse ;  /* 0x00000017ff057819 */ /* 0x100fe20000011600 */
[----:B------:R-:W-:-:S03]  /*0760*/  IMAD.MOV.U32 R7, RZ, RZ, R0 ;  /* 0x000000ffff077224 */ /* 0x000fc600078e0000 */
[----:B------:R-:W-:-:S03]  /*0770*/  LOP3.LUT R5, R5, 0xff, RZ, 0xc0, !PT ;  /* 0x000000ff05057812 */ /* 0x000fc600078ec0ff */
[----:B------:R-:W1:Y:S02]  /*0780*/  LDC R8, c[0x0][0x388] ;  /* 0x0000e200ff087b82 */ /* 0x000e640000000800 */
[----:B------:R-:W-:Y:S01]  /*0790*/  VIADD R10, R5, 0xffffffff ;  /* 0xffffffff050a7836 */ /* 0x000fe20000000000 */
[----:B0-----:R-:W-:-:S04]  /*07a0*/  SHF.R.U32.HI R6, RZ, 0x17, R3 ;  /* 0x00000017ff067819 */ /* 0x001fc80000011603 */
[----:B------:R-:W-:-:S05]  /*07b0*/  LOP3.LUT R6, R6, 0xff, RZ, 0xc0, !PT ;  /* 0x000000ff06067812 */ /* 0x000fca00078ec0ff */
[----:B------:R-:W-:-:S05]  /*07c0*/  VIADD R11, R6, 0xffffffff ;  /* 0xffffffff060b7836 */ /* 0x000fca0000000000 */
[----:B------:R-:W-:-:S04]  /*07d0*/  ISETP.GT.U32.AND P0, PT, R11, 0xfd, PT ;  /* 0x000000fd0b00780c */ /* 0x000fc80003f04070 */
[----:B------:R-:W-:-:S13]  /*07e0*/  ISETP.GT.U32.OR P0, PT, R10, 0xfd, P0 ;  /* 0x000000fd0a00780c */ /* 0x000fda0000704470 */
[----:B------:R-:W-:Y:S01]  /*07f0*/  @!P0 IMAD.MOV.U32 R9, RZ, RZ, RZ ;  /* 0x000000ffff098224 */ /* 0x000fe200078e00ff */
[----:B-1----:R-:W-:Y:S06]  /*0800*/  @!P0 BRA `(.L_x_11) ;  /* 0x00000000005c8947 */ /* 0x002fec0003800000 */
[----:B------:R-:W-:Y:S02]  /*0810*/  FSETP.GTU.FTZ.AND P1, PT, |R3|, +INF , PT ;  /* 0x7f8000000300780b */ /* 0x000fe40003f3c200 */
[----:B------:R-:W-:-:S04]  /*0820*/  FSETP.GTU.FTZ.AND P0, PT, |R0|, +INF , PT ;  /* 0x7f8000000000780b */ /* 0x000fc80003f1c200 */
[----:B------:R-:W-:-:S13]  /*0830*/  PLOP3.LUT P0, PT, P0, P1, PT, 0xf8, 0x8f ;  /* 0x00000000008f781c */ /* 0x000fda0000703f70 */
[----:B------:R-:W-:Y:S05]  /*0840*/  @P0 BRA `(.L_x_12) ;  /* 0x0000000400440947 */ /* 0x000fea0003800000 */
[----:B------:R-:W-:-:S13]  /*0850*/  LOP3.LUT P0, RZ, R8, 0x7fffffff, R7, 0xc8, !PT ;  /* 0x7fffffff08ff7812 */ /* 0x000fda000780c807 */
[----:B------:R-:W-:Y:S05]  /*0860*/  @!P0 BRA `(.L_x_13) ;  /* 0x0000000400348947 */ /* 0x000fea0003800000 */
[C---:B------:R-:W-:Y:S02]  /*0870*/  FSETP.NEU.FTZ.AND P2, PT, |R0|.reuse, +INF , PT ;  /* 0x7f8000000000780b */ /* 0x040fe40003f5d200 */
[----:B------:R-:W-:Y:S02]  /*0880*/  FSETP.NEU.FTZ.AND P1, PT, |R3|, +INF , PT ;  /* 0x7f8000000300780b */ /* 0x000fe40003f3d200 */
[----:B------:R-:W-:-:S11]  /*0890*/  FSETP.NEU.FTZ.AND P0, PT, |R0|, +INF , PT ;  /* 0x7f8000000000780b */ /* 0x000fd60003f1d200 */
[----:B------:R-:W-:Y:S05]  /*08a0*/  @!P1 BRA !P2, `(.L_x_13) ;  /* 0x0000000400249947 */ /* 0x000fea0005000000 */
[----:B------:R-:W-:-:S04]  /*08b0*/  LOP3.LUT P2, RZ, R7, 0x7fffffff, RZ, 0xc0, !PT ;  /* 0x7fffffff07ff7812 */ /* 0x000fc8000784c0ff */
[----:B------:R-:W-:-:S13]  /*08c0*/  PLOP3.LUT P1, PT, P1, P2, PT, 0x2f, 0xf2 ;  /* 0x0000000000f2781c */ /* 0x000fda0000f24577 */
[----:B------:R-:W-:Y:S05]  /*08d0*/  @P1 BRA `(.L_x_14) ;  /* 0x0000000400101947 */ /* 0x000fea0003800000 */
[----:B------:R-:W-:-:S04]  /*08e0*/  LOP3.LUT P1, RZ, R8, 0x7fffffff, RZ, 0xc0, !PT ;  /* 0x7fffffff08ff7812 */ /* 0x000fc8000782c0ff */
[----:B------:R-:W-:-:S13]  /*08f0*/  PLOP3.LUT P0, PT, P0, P1, PT, 0x2f, 0xf2 ;  /* 0x0000000000f2781c */ /* 0x000fda0000702577 */
[----:B------:R-:W-:Y:S05]  /*0900*/  @P0 BRA `(.L_x_15) ;  /* 0x0000000000f80947 */ /* 0x000fea0003800000 */
[----:B------:R-:W-:Y:S02]  /*0910*/  ISETP.GE.AND P0, PT, R10, RZ, PT ;  /* 0x000000ff0a00720c */ /* 0x000fe40003f06270 */
[----:B------:R-:W-:-:S11]  /*0920*/  ISETP.GE.AND P1, PT, R11, RZ, PT ;  /* 0x000000ff0b00720c */ /* 0x000fd60003f26270 */
[----:B------:R-:W-:Y:S02]  /*0930*/  @P0 IMAD.MOV.U32 R9, RZ, RZ, RZ ;  /* 0x000000ffff090224 */ /* 0x000fe400078e00ff */
[----:B------:R-:W-:Y:S01]  /*0940*/  @!P0 FFMA R7, R0, 1.84467440737095516160e+19, RZ ;  /* 0x5f80000000078823 */ /* 0x000fe200000000ff */
[----:B------:R-:W-:Y:S02]  /*0950*/  @!P0 IMAD.MOV.U32 R9, RZ, RZ, -0x40 ;  /* 0xffffffc0ff098424 */ /* 0x000fe400078e00ff */
[----:B------:R-:W-:Y:S02]  /*0960*/  @!P1 FFMA R8, R3, 1.84467440737095516160e+19, RZ ;  /* 0x5f80000003089823 */ /* 0x000fe400000000ff */
[----:B------:R-:W-:-:S07]  /*0970*/  @!P1 VIADD R9, R9, 0x40 ;  /* 0x0000004009099836 */ /* 0x000fce0000000000 */
.L_x_11:
[----:B------:R-:W-:Y:S01]  /*0980*/  LEA R3, R6, 0xc0800000, 0x17 ;  /* 0xc080000006037811 */ /* 0x000fe200078eb8ff */
[----:B------:R-:W-:-:S04]  /*0990*/  VIADD R5, R5, 0xffffff81 ;  /* 0xffffff8105057836 */ /* 0x000fc80000000000 */
[----:B------:R-:W-:Y:S01]  /*09a0*/  IMAD.IADD R3, R8, 0x1, -R3 ;  /* 0x0000000108037824 */ /* 0x000fe200078e0a03 */
[C---:B------:R-:W-:Y:S01]  /*09b0*/  IADD3 R6, PT, PT, R5.reuse, 0x7f, -R6 ;  /* 0x0000007f05067810 */ /* 0x040fe20007ffe806 */
[----:B------:R-:W-:Y:S02]  /*09c0*/  IMAD R0, R5, -0x800000, R7 ;  /* 0xff80000005007824 */ /* 0x000fe400078e0207 */
[----:B------:R-:W0:Y:S01]  /*09d0*/  MUFU.RCP R8, R3 ;  /* 0x0000000300087308 */ /* 0x000e220000001000 */
[----:B------:R-:W-:Y:S01]  /*09e0*/  FADD.FTZ R11, -R3, -RZ ;  /* 0x800000ff030b7221 */ /* 0x000fe20000010100 */
[----:B------:R-:W-:-:S03]  /*09f0*/  IMAD.IADD R6, R6, 0x1, R9 ;  /* 0x0000000106067824 */ /* 0x000fc600078e0209 */
[----:B0-----:R-:W-:-:S04]  /*0a00*/  FFMA R13, R8, R11, 1 ;  /* 0x3f800000080d7423 */ /* 0x001fc8000000000b */
[----:B------:R-:W-:-:S04]  /*0a10*/  FFMA R10, R8, R13, R8 ;  /* 0x0000000d080a7223 */ /* 0x000fc80000000008 */
[----:B------:R-:W-:-:S04]  /*0a20*/  FFMA R7, R0, R10, RZ ;  /* 0x0000000a00077223 */ /* 0x000fc800000000ff */
[----:B------:R-:W-:-:S04]  /*0a30*/  FFMA R8, R11, R7, R0 ;  /* 0x000000070b087223 */ /* 0x000fc80000000000 */
[----:B------:R-:W-:-:S04]  /*0a40*/  FFMA R7, R10, R8, R7 ;  /* 0x000000080a077223 */ /* 0x000fc80000000007 */
[----:B------:R-:W-:-:S04]  /*0a50*/  FFMA R8, R11, R7, R0 ;  /* 0x000000070b087223 */ /* 0x000fc80000000000 */
[----:B------:R-:W-:-:S05]  /*0a60*/  FFMA R0, R10, R8, R7 ;  /* 0x000000080a007223 */ /* 0x000fca0000000007 */
[----:B------:R-:W-:-:S04]  /*0a70*/  SHF.R.U32.HI R3, RZ, 0x17, R0 ;  /* 0x00000017ff037819 */ /* 0x000fc80000011600 */
[----:B------:R-:W-:-:S05]  /*0a80*/  LOP3.LUT R3, R3, 0xff, RZ, 0xc0, !PT ;  /* 0x000000ff03037812 */ /* 0x000fca00078ec0ff */
[----:B------:R-:W-:-:S04]  /*0a90*/  IMAD.IADD R9, R3, 0x1, R6 ;  /* 0x0000000103097824 */ /* 0x000fc800078e0206 */
[----:B------:R-:W-:-:S05]  /*0aa0*/  VIADD R3, R9, 0xffffffff ;  /* 0xffffffff09037836 */ /* 0x000fca0000000000 */
[----:B------:R-:W-:-:S13]  /*0ab0*/  ISETP.GE.U32.AND P0, PT, R3, 0xfe, PT ;  /* 0x000000fe0300780c */ /* 0x000fda0003f06070 */
[----:B------:R-:W-:Y:S05]  /*0ac0*/  @!P0 BRA `(.L_x_16) ;  /* 0x0000000000808947 */ /* 0x000fea0003800000 */
[----:B------:R-:W-:-:S13]  /*0ad0*/  ISETP.GT.AND P0, PT, R9, 0xfe, PT ;  /* 0x000000fe0900780c */ /* 0x000fda0003f04270 */
[----:B------:R-:W-:Y:S05]  /*0ae0*/  @P0 BRA `(.L_x_17) ;  /* 0x00000000006c0947 */ /* 0x000fea0003800000 */
[----:B------:R-:W-:-:S13]  /*0af0*/  ISETP.GE.AND P0, PT, R9, 0x1, PT ;  /* 0x000000010900780c */ /* 0x000fda0003f06270 */
[----:B------:R-:W-:Y:S05]  /*0b00*/  @P0 BRA `(.L_x_18) ;  /* 0x0000000000980947 */ /* 0x000fea0003800000 */
[----:B------:R-:W-:Y:S02]  /*0b10*/  ISETP.GE.AND P0, PT, R9, -0x18, PT ;  /* 0xffffffe80900780c */ /* 0x000fe40003f06270 */
[----:B------:R-:W-:-:S11]  /*0b20*/  LOP3.LUT R0, R0, 0x80000000, RZ, 0xc0, !PT ;  /* 0x8000000000007812 */ /* 0x000fd600078ec0ff */
[----:B------:R-:W-:Y:S05]  /*0b30*/  @!P0 BRA `(.L_x_18) ;  /* 0x00000000008c8947 */ /* 0x000fea0003800000 */
[CCC-:B------:R-:W-:Y:S01]  /*0b40*/  FFMA.RZ R3, R10.reuse, R8.reuse, R7.reuse ;  /* 0x000000080a037223 */ /* 0x1c0fe2000000c007 */
[CCC-:B------:R-:W-:Y:S01]  /*0b50*/  FFMA.RM R6, R10.reuse, R8.reuse, R7.reuse ;  /* 0x000000080a067223 */ /* 0x1c0fe20000004007 */
[C---:B------:R-:W-:Y:S02]  /*0b60*/  ISETP.NE.AND P2, PT, R9.reuse, RZ, PT ;  /* 0x000000ff0900720c */ /* 0x040fe40003f45270 */
[----:B------:R-:W-:Y:S02]  /*0b70*/  ISETP.NE.AND P1, PT, R9, RZ, PT ;  /* 0x000000ff0900720c */ /* 0x000fe40003f25270 */
[----:B------:R-:W-:Y:S01]  /*0b80*/  LOP3.LUT R5, R3, 0x7fffff, RZ, 0xc0, !PT ;  /* 0x007fffff03057812 */ /* 0x000fe200078ec0ff */
[----:B------:R-:W-:Y:S01]  /*0b90*/  FFMA.RP R3, R10, R8, R7 ;  /* 0x000000080a037223 */ /* 0x000fe20000008007 */
[----:B------:R-:W-:Y:S02]  /*0ba0*/  VIADD R8, R9, 0x20 ;  /* 0x0000002009087836 */ /* 0x000fe40000000000 */
[----:B------:R-:W-:Y:S01]  /*0bb0*/  LOP3.LUT R5, R5, 0x800000, RZ, 0xfc, !PT ;  /* 0x0080000005057812 */ /* 0x000fe200078efcff */
[----:B------:R-:W-:Y:S01]  /*0bc0*/  IMAD.MOV R7, RZ, RZ, -R9 ;  /* 0x000000ffff077224 */ /* 0x000fe200078e0a09 */
[----:B------:R-:W-:-:S02]  /*0bd0*/  FSETP.NEU.FTZ.AND P0, PT, R3, R6, PT ;  /* 0x000000060300720b */ /* 0x000fc40003f1d000 */
[----:B------:R-:W-:Y:S02]  /*0be0*/  SHF.L.U32 R8, R5, R8, RZ ;  /* 0x0000000805087219 */ /* 0x000fe400000006ff */
[----:B------:R-:W-:Y:S02]  /*0bf0*/  SEL R6, R7, RZ, P2 ;  /* 0x000000ff07067207 */ /* 0x000fe40001000000 */
[----:B------:R-:W-:Y:S02]  /*0c00*/  ISETP.NE.AND P1, PT, R8, RZ, P1 ;  /* 0x000000ff0800720c */ /* 0x000fe40000f25270 */
[----:B------:R-:W-:Y:S02]  /*0c10*/  SHF.R.U32.HI R6, RZ, R6, R5 ;  /* 0x00000006ff067219 */ /* 0x000fe40000011605 */
[----:B------:R-:W-:Y:S02]  /*0c20*/  PLOP3.LUT P0, PT, P0, P1, PT, 0xf8, 0x8f ;  /* 0x00000000008f781c */ /* 0x000fe40000703f70 */
[----:B------:R-:W-:-:S02]  /*0c30*/  SHF.R.U32.HI R8, RZ, 0x1, R6 ;  /* 0x00000001ff087819 */ /* 0x000fc40000011606 */
[----:B------:R-:W-:-:S04]  /*0c40*/  SEL R3, RZ, 0x1, !P0 ;  /* 0x00000001ff037807 */ /* 0x000fc80004000000 */
[----:B------:R-:W-:-:S04]  /*0c50*/  LOP3.LUT R3, R3, 0x1, R8, 0xf8, !PT ;  /* 0x0000000103037812 */ /* 0x000fc800078ef808 */
[----:B------:R-:W-:-:S05]  /*0c60*/  LOP3.LUT R3, R3, R6, RZ, 0xc0, !PT ;  /* 0x0000000603037212 */ /* 0x000fca00078ec0ff */
[----:B------:R-:W-:-:S05]  /*0c70*/  IMAD.IADD R3, R8, 0x1, R3 ;  /* 0x0000000108037824 */ /* 0x000fca00078e0203 */
[----:B------:R-:W-:Y:S01]  /*0c80*/  LOP3.LUT R0, R3, R0, RZ, 0xfc, !PT ;  /* 0x0000000003007212 */ /* 0x000fe200078efcff */
[----:B------:R-:W-:Y:S06]  /*0c90*/  BRA `(.L_x_18) ;  /* 0x0000000000347947 */ /* 0x000fec0003800000 */
.L_x_17:
[----:B------:R-:W-:-:S04]  /*0ca0*/  LOP3.LUT R0, R0, 0x80000000, RZ, 0xc0, !PT ;  /* 0x8000000000007812 */ /* 0x000fc800078ec0ff */
[----:B------:R-:W-:Y:S01]  /*0cb0*/  LOP3.LUT R0, R0, 0x7f800000, RZ, 0xfc, !PT ;  /* 0x7f80000000007812 */ /* 0x000fe200078efcff */
[----:B------:R-:W-:Y:S06]  /*0cc0*/  BRA `(.L_x_18) ;  /* 0x0000000000287947 */ /* 0x000fec0003800000 */
.L_x_16:
[----:B------:R-:W-:Y:S01]  /*0cd0*/  IMAD R0, R6, 0x800000, R0 ;  /* 0x0080000006007824 */ /* 0x000fe200078e0200 */
[----:B------:R-:W-:Y:S06]  /*0ce0*/  BRA `(.L_x_18) ;  /* 0x0000000000207947 */ /* 0x000fec0003800000 */
.L_x_15:
[----:B------:R-:W-:-:S04]  /*0cf0*/  LOP3.LUT R0, R8, 0x80000000, R7, 0x48, !PT ;  /* 0x8000000008007812 */ /* 0x000fc800078e4807 */
[----:B------:R-:W-:Y:S01]  /*0d00*/  LOP3.LUT R0, R0, 0x7f800000, RZ, 0xfc, !PT ;  /* 0x7f80000000007812 */ /* 0x000fe200078efcff */
[----:B------:R-:W-:Y:S06]  /*0d10*/  BRA `(.L_x_18) ;  /* 0x0000000000147947 */ /* 0x000fec0003800000 */
.L_x_14:
[----:B------:R-:W-:Y:S01]  /*0d20*/  LOP3.LUT R0, R8, 0x80000000, R7, 0x48, !PT ;  /* 0x8000000008007812 */ /* 0x000fe200078e4807 */
[----:B------:R-:W-:Y:S06]  /*0d30*/  BRA `(.L_x_18) ;  /* 0x00000000000c7947 */ /* 0x000fec0003800000 */
.L_x_13:
[----:B------:R-:W0:Y:S01]  /*0d40*/  MUFU.RSQ R0, -QNAN ;  /* 0xffc0000000007908 */ /* 0x000e220000001400 */
[----:B------:R-:W-:Y:S05]  /*0d50*/  BRA `(.L_x_18) ;  /* 0x0000000000047947 */ /* 0x000fea0003800000 */
.L_x_12:
[----:B------:R-:W-:-:S07]  /*0d60*/  FADD.FTZ R0, R0, R3 ;  /* 0x0000000300007221 */ /* 0x000fce0000010000 */
.L_x_18:
[----:B------:R-:W-:-:S04]  /*0d70*/  IMAD.MOV.U32 R3, RZ, RZ, 0x0 ;  /* 0x00000000ff037424 */ /* 0x000fc800078e00ff */
[----:B0-----:R-:W-:Y:S05]  /*0d80*/  RET.REL.NODEC R2 `(_Z18trapezoidal_kernelfffPf) ;  /* 0xfffffff0029c7950 */ /* 0x001fea0003c3ffff */
.L_x_19:
[----:B------:R-:W-:-:S00]  /*0d90*/  BRA `(.L_x_19) ;  /* 0xfffffffc00fc7947 */ /* 0x000fc0000383ffff */
[----:B------:R-:W-:-:S00]  /*0da0*/  NOP ;  /* 0x0000000000007918 */ /* 0x000fc00000000000 */
        /* <DEDUP_REMOVED lines=13> */
.L_x_21:


//--------------------- .nv.shared.reserved.0     --------------------------
	.section	.nv.shared.reserved.0,"aw",@nobits
	.weak		__nv_reservedSMEM_offset_0_alias
	.size		__nv_reservedSMEM_offset_0_alias, 0, 64
	.other		__nv_reservedSMEM_offset_0_alias,@"STO_CUDA_RESERVED_SHARED STV_DEFAULT"
__nv_reservedSMEM_offset_0_alias:
	.zero		0
	.zero		64


//--------------------- .nv.constant0._Z18trapezoidal_kernelfffPf --------------------------
	.section	.nv.constant0._Z18trapezoidal_kernelfffPf,"a",@progbits
	.sectionflags	@""
	.align	4
.nv.constant0._Z18trapezoidal_kernelfffPf:
	.zero		920


//--------------------- SYMBOLS --------------------------

	.type		.nv.reservedSmem.offset0,@object
	.size		.nv.reservedSmem.offset0,0x4
